//
// Generated by NVIDIA NVVM Compiler
//
// Compiler Build ID: CL-36424714
// Cuda compilation tools, release 13.0, V13.0.88
// Based on NVVM 20.0.0
//

.version 9.0
.target sm_100
.address_size 64

	// .globl	_Z9matrixMulPiS_iiS_
// _ZZ9matrixMulPiS_iiS_E2As has been demoted
// _ZZ9matrixMulPiS_iiS_E2Bs has been demoted

.visible .entry _Z9matrixMulPiS_iiS_(
	.param .u64 .ptr .align 1 _Z9matrixMulPiS_iiS__param_0,
	.param .u64 .ptr .align 1 _Z9matrixMulPiS_iiS__param_1,
	.param .u32 _Z9matrixMulPiS_iiS__param_2,
	.param .u32 _Z9matrixMulPiS_iiS__param_3,
	.param .u64 .ptr .align 1 _Z9matrixMulPiS_iiS__param_4
)
{
	.reg .pred 	%p<6>;
	.reg .b32 	%r<179>;
	.reg .b64 	%rd<24>;
	// demoted variable
	.shared .align 4 .b8 _ZZ9matrixMulPiS_iiS_E2As[64];
	// demoted variable
	.shared .align 4 .b8 _ZZ9matrixMulPiS_iiS_E2Bs[64];
	ld.param.u64 	%rd4, [_Z9matrixMulPiS_iiS__param_0];
	ld.param.u64 	%rd5, [_Z9matrixMulPiS_iiS__param_1];
	ld.param.u32 	%r55, [_Z9matrixMulPiS_iiS__param_2];
	ld.param.u32 	%r56, [_Z9matrixMulPiS_iiS__param_3];
	cvta.to.global.u64 	%rd1, %rd5;
	cvta.to.global.u64 	%rd2, %rd4;
	mov.u32 	%r58, %ctaid.x;
	mov.u32 	%r1, %ctaid.y;
	mov.u32 	%r2, %tid.x;
	mov.u32 	%r3, %tid.y;
	mul.lo.s32 	%r59, %r55, %r1;
	shl.b32 	%r172, %r59, 2;
	shl.b32 	%r5, %r58, 2;
	shl.b32 	%r6, %r56, 2;
	setp.lt.s32 	%p1, %r55, 1;
	mov.b32 	%r178, 0;
	@%p1 bra 	$L__BB0_7;
	shl.b32 	%r62, %r3, 4;
	mov.u32 	%r63, _ZZ9matrixMulPiS_iiS_E2As;
	add.s32 	%r7, %r63, %r62;
	shl.b32 	%r64, %r2, 2;
	add.s32 	%r8, %r7, %r64;
	mul.lo.s32 	%r9, %r56, %r3;
	mov.u32 	%r65, _ZZ9matrixMulPiS_iiS_E2Bs;
	add.s32 	%r11, %r65, %r64;
	add.s32 	%r10, %r11, %r62;
	add.s32 	%r66, %r172, 4;
	add.s32 	%r67, %r172, %r55;
	max.s32 	%r68, %r67, %r66;
	not.b32 	%r69, %r172;
	add.s32 	%r70, %r68, %r69;
	shr.u32 	%r71, %r70, 2;
	add.s32 	%r12, %r71, 1;
	and.b32  	%r13, %r12, 3;
	setp.lt.u32 	%p2, %r70, 12;
	mov.b32 	%r178, 0;
	mov.u32 	%r171, %r5;
	@%p2 bra 	$L__BB0_4;
	add.s32 	%r73, %r3, 12;
	mad.lo.s32 	%r74, %r56, %r73, %r2;
	add.s32 	%r166, %r74, %r5;
	shl.b32 	%r15, %r56, 4;
	add.s32 	%r75, %r3, 8;
	mad.lo.s32 	%r76, %r56, %r75, %r2;
	add.s32 	%r165, %r76, %r5;
	add.s32 	%r77, %r3, 4;
	mad.lo.s32 	%r78, %r56, %r77, %r2;
	add.s32 	%r164, %r78, %r5;
	add.s32 	%r79, %r2, %r9;
	add.s32 	%r163, %r79, %r5;
	shl.b32 	%r80, %r1, 2;
	add.s32 	%r81, %r3, %r80;
	mad.lo.s32 	%r162, %r55, %r81, %r2;
	and.b32  	%r82, %r12, 2147483644;
	neg.s32 	%r161, %r82;
	mov.b32 	%r178, 0;
	mov.u32 	%r171, %r5;
$L__BB0_3:
	mul.wide.s32 	%rd6, %r162, 4;
	add.s64 	%rd7, %rd2, %rd6;
	ld.global.u32 	%r83, [%rd7];
	st.shared.u32 	[%r8], %r83;
	mul.wide.s32 	%rd8, %r163, 4;
	add.s64 	%rd9, %rd1, %rd8;
	ld.global.u32 	%r84, [%rd9];
	st.shared.u32 	[%r10], %r84;
	bar.sync 	0;
	ld.shared.u32 	%r85, [%r7];
	ld.shared.u32 	%r86, [%r11];
	mad.lo.s32 	%r87, %r86, %r85, %r178;
	ld.shared.u32 	%r88, [%r7+4];
	ld.shared.u32 	%r89, [%r11+16];
	mad.lo.s32 	%r90, %r89, %r88, %r87;
	ld.shared.u32 	%r91, [%r7+8];
	ld.shared.u32 	%r92, [%r11+32];
	mad.lo.s32 	%r93, %r92, %r91, %r90;
	ld.shared.u32 	%r94, [%r7+12];
	ld.shared.u32 	%r95, [%r11+48];
	mad.lo.s32 	%r96, %r95, %r94, %r93;
	bar.sync 	0;
	add.s32 	%r97, %r171, %r6;
	ld.global.u32 	%r98, [%rd7+16];
	st.shared.u32 	[%r8], %r98;
	mul.wide.s32 	%rd10, %r164, 4;
	add.s64 	%rd11, %rd1, %rd10;
	ld.global.u32 	%r99, [%rd11];
	st.shared.u32 	[%r10], %r99;
	bar.sync 	0;
	ld.shared.u32 	%r100, [%r7];
	ld.shared.u32 	%r101, [%r11];
	mad.lo.s32 	%r102, %r101, %r100, %r96;
	ld.shared.u32 	%r103, [%r7+4];
	ld.shared.u32 	%r104, [%r11+16];
	mad.lo.s32 	%r105, %r104, %r103, %r102;
	ld.shared.u32 	%r106, [%r7+8];
	ld.shared.u32 	%r107, [%r11+32];
	mad.lo.s32 	%r108, %r107, %r106, %r105;
	ld.shared.u32 	%r109, [%r7+12];
	ld.shared.u32 	%r110, [%r11+48];
	mad.lo.s32 	%r111, %r110, %r109, %r108;
	bar.sync 	0;
	add.s32 	%r112, %r97, %r6;
	ld.global.u32 	%r113, [%rd7+32];
	st.shared.u32 	[%r8], %r113;
	mul.wide.s32 	%rd12, %r165, 4;
	add.s64 	%rd13, %rd1, %rd12;
	ld.global.u32 	%r114, [%rd13];
	st.shared.u32 	[%r10], %r114;
	bar.sync 	0;
	ld.shared.u32 	%r115, [%r7];
	ld.shared.u32 	%r116, [%r11];
	mad.lo.s32 	%r117, %r116, %r115, %r111;
	ld.shared.u32 	%r118, [%r7+4];
	ld.shared.u32 	%r119, [%r11+16];
	mad.lo.s32 	%r120, %r119, %r118, %r117;
	ld.shared.u32 	%r121, [%r7+8];
	ld.shared.u32 	%r122, [%r11+32];
	mad.lo.s32 	%r123, %r122, %r121, %r120;
	ld.shared.u32 	%r124, [%r7+12];
	ld.shared.u32 	%r125, [%r11+48];
	mad.lo.s32 	%r126, %r125, %r124, %r123;
	bar.sync 	0;
	add.s32 	%r127, %r112, %r6;
	ld.global.u32 	%r128, [%rd7+48];
	st.shared.u32 	[%r8], %r128;
	mul.wide.s32 	%rd14, %r166, 4;
	add.s64 	%rd15, %rd1, %rd14;
	ld.global.u32 	%r129, [%rd15];
	st.shared.u32 	[%r10], %r129;
	bar.sync 	0;
	ld.shared.u32 	%r130, [%r7];
	ld.shared.u32 	%r131, [%r11];
	mad.lo.s32 	%r132, %r131, %r130, %r126;
	ld.shared.u32 	%r133, [%r7+4];
	ld.shared.u32 	%r134, [%r11+16];
	mad.lo.s32 	%r135, %r134, %r133, %r132;
	ld.shared.u32 	%r136, [%r7+8];
	ld.shared.u32 	%r137, [%r11+32];
	mad.lo.s32 	%r138, %r137, %r136, %r135;
	ld.shared.u32 	%r139, [%r7+12];
	ld.shared.u32 	%r140, [%r11+48];
	mad.lo.s32 	%r178, %r140, %r139, %r138;
	bar.sync 	0;
	add.s32 	%r172, %r172, 16;
	add.s32 	%r171, %r127, %r6;
	add.s32 	%r166, %r166, %r15;
	add.s32 	%r165, %r165, %r15;
	add.s32 	%r164, %r164, %r15;
	add.s32 	%r163, %r163, %r15;
	add.s32 	%r162, %r162, 16;
	add.s32 	%r161, %r161, 4;
	setp.ne.s32 	%p3, %r161, 0;
	@%p3 bra 	$L__BB0_3;
$L__BB0_4:
	setp.eq.s32 	%p4, %r13, 0;
	@%p4 bra 	$L__BB0_7;
	add.s32 	%r141, %r2, %r171;
	add.s32 	%r176, %r141, %r9;
	add.s32 	%r142, %r2, %r172;
	mad.lo.s32 	%r175, %r55, %r3, %r142;
	neg.s32 	%r174, %r13;
$L__BB0_6:
	.pragma "nounroll";
	mul.wide.s32 	%rd16, %r176, 4;
	add.s64 	%rd17, %rd1, %rd16;
	mul.wide.s32 	%rd18, %r175, 4;
	add.s64 	%rd19, %rd2, %rd18;
	ld.global.u32 	%r143, [%rd19];
	st.shared.u32 	[%r8], %r143;
	ld.global.u32 	%r144, [%rd17];
	st.shared.u32 	[%r10], %r144;
	bar.sync 	0;
	ld.shared.u32 	%r145, [%r7];
	ld.shared.u32 	%r146, [%r11];
	mad.lo.s32 	%r147, %r146, %r145, %r178;
	ld.shared.u32 	%r148, [%r7+4];
	ld.shared.u32 	%r149, [%r11+16];
	mad.lo.s32 	%r150, %r149, %r148, %r147;
	ld.shared.u32 	%r151, [%r7+8];
	ld.shared.u32 	%r152, [%r11+32];
	mad.lo.s32 	%r153, %r152, %r151, %r150;
	ld.shared.u32 	%r154, [%r7+12];
	ld.shared.u32 	%r155, [%r11+48];
	mad.lo.s32 	%r178, %r155, %r154, %r153;
	bar.sync 	0;
	add.s32 	%r176, %r176, %r6;
	add.s32 	%r175, %r175, 4;
	add.s32 	%r174, %r174, 1;
	setp.ne.s32 	%p5, %r174, 0;
	@%p5 bra 	$L__BB0_6;
$L__BB0_7:
	ld.param.u64 	%rd23, [_Z9matrixMulPiS_iiS__param_4];
	cvta.to.global.u64 	%rd20, %rd23;
	add.s32 	%r156, %r5, %r2;
	mad.lo.s32 	%r157, %r56, %r3, %r156;
	mad.lo.s32 	%r158, %r6, %r1, %r157;
	mul.wide.s32 	%rd21, %r158, 4;
	add.s64 	%rd22, %rd20, %rd21;
	ld.global.u32 	%r159, [%rd22];
	add.s32 	%r160, %r159, %r178;
	st.global.u32 	[%rd22], %r160;
	ret;

}


// ===== COMPILED SASS (sm_100) =====

	.target	sm_100

	.elftype	@"ET_EXEC"


//--------------------- .note.nv.tkinfo           --------------------------
	.section	.note.nv.tkinfo,"",@"SHT_NOTE"
	.sectionflags	@"SHF_NOTE_NV_TKINFO"
	.tkinfo
        /*0018*/ 	.word	0x00000002
        /*0030*/ 	.string	""
        /*0030*/ 	.string	"ptxas"
        /*0030*/ 	.string	"Cuda compilation tools, release 13.0, V13.0.88"
        /*0030*/ 	.string	"Build cuda_13.0.r13.0/compiler.36424714_0"
        /*0030*/ 	.string	"-arch sm_100 -m 64 "



//--------------------- .note.nv.cuinfo           --------------------------
	.section	.note.nv.cuinfo,"",@"SHT_NOTE"
	.sectionflags	@"SHF_NOTE_NV_CUINFO"
        /*0018*/ 	.short	0x0002
        /*001a*/ 	.short	0x0064
        /*001c*/ 	.short	0x0082
	.zero		2


//--------------------- .nv.info                  --------------------------
	.section	.nv.info,"",@"SHT_CUDA_INFO"
	.align	4


	//----- nvinfo : EIATTR_REGCOUNT
	.align		4
        /*0000*/ 	.byte	0x04, 0x2f
        /*0002*/ 	.short	(.L_1 - .L_0)
	.align		4
.L_0:
        /*0004*/ 	.word	index@(_Z9matrixMulPiS_iiS_)
        /*0008*/ 	.word	0x00000020


	//----- nvinfo : EIATTR_FRAME_SIZE
	.align		4
.L_1:
        /*000c*/ 	.byte	0x04, 0x11
        /*000e*/ 	.short	(.L_3 - .L_2)
	.align		4
.L_2:
        /*0010*/ 	.word	index@(_Z9matrixMulPiS_iiS_)
        /*0014*/ 	.word	0x00000000


	//----- nvinfo : EIATTR_MIN_STACK_SIZE
	.align		4
.L_3:
        /*0018*/ 	.byte	0x04, 0x12
        /*001a*/ 	.short	(.L_5 - .L_4)
	.align		4
.L_4:
        /*001c*/ 	.word	index@(_Z9matrixMulPiS_iiS_)
        /*0020*/ 	.word	0x00000000
.L_5:


//--------------------- .nv.compat                --------------------------
	.section	.nv.compat,"",@"SHT_CUDA_COMPAT_INFO"
	.align	4
        /*0000*/ 	.byte	0x02, 0x09, 0x00, 0x00, 0x02, 0x02, 0x01, 0x00, 0x02, 0x05, 0x05, 0x00, 0x03, 0x07, 0x01, 0x01
        /*0010*/ 	.byte	0x02, 0x03, 0x00, 0x00, 0x02, 0x06, 0x01, 0x00, 0x04, 0x0b, 0x08, 0x00, 0x09, 0x00, 0x00, 0x00
        /*0020*/ 	.byte	0x00, 0x00, 0x00, 0x00


//--------------------- .nv.info._Z9matrixMulPiS_iiS_ --------------------------
	.section	.nv.info._Z9matrixMulPiS_iiS_,"",@"SHT_CUDA_INFO"
	.sectionflags	@""
	.align	4


	//----- nvinfo : EIATTR_CUDA_API_VERSION
	.align		4
        /*0000*/ 	.byte	0x04, 0x37
        /*0002*/ 	.short	(.L_7 - .L_6)
.L_6:
        /*0004*/ 	.word	0x00000082


	//----- nvinfo : EIATTR_KPARAM_INFO
	.align		4
.L_7:
        /*0008*/ 	.byte	0x04, 0x17
        /*000a*/ 	.short	(.L_9 - .L_8)
.L_8:
        /*000c*/ 	.word	0x00000000
        /*0010*/ 	.short	0x0004
        /*0012*/ 	.short	0x0018
        /*0014*/ 	.byte	0x00, 0xf5, 0x21, 0x00


	//----- nvinfo : EIATTR_KPARAM_INFO
	.align		4
.L_9:
        /*0018*/ 	.byte	0x04, 0x17
        /*001a*/ 	.short	(.L_11 - .L_10)
.L_10:
        /*001c*/ 	.word	0x00000000
        /*0020*/ 	.short	0x0003
        /*0022*/ 	.short	0x0014
        /*0024*/ 	.byte	0x00, 0xf0, 0x11, 0x00


	//----- nvinfo : EIATTR_KPARAM_INFO
	.align		4
.L_11:
        /*0028*/ 	.byte	0x04, 0x17
        /*002a*/ 	.short	(.L_13 - .L_12)
.L_12:
        /*002c*/ 	.word	0x00000000
        /*0030*/ 	.short	0x0002
        /*0032*/ 	.short	0x0010
        /*0034*/ 	.byte	0x00, 0xf0, 0x11, 0x00


	//----- nvinfo : EIATTR_KPARAM_INFO
	.align		4
.L_13:
        /*0038*/ 	.byte	0x04, 0x17
        /*003a*/ 	.short	(.L_15 - .L_14)
.L_14:
        /*003c*/ 	.word	0x00000000
        /*0040*/ 	.short	0x0001
        /*0042*/ 	.short	0x0008
        /*0044*/ 	.byte	0x00, 0xf5, 0x21, 0x00


	//----- nvinfo : EIATTR_KPARAM_INFO
	.align		4
.L_15:
        /*0048*/ 	.byte	0x04, 0x17
        /*004a*/ 	.short	(.L_17 - .L_16)
.L_16:
        /*004c*/ 	.word	0x00000000
        /*0050*/ 	.short	0x0000
        /*0052*/ 	.short	0x0000
        /*0054*/ 	.byte	0x00, 0xf5, 0x21, 0x00


	//----- nvinfo : EIATTR_SPARSE_MMA_MASK
	.align		4
.L_17:
        /*0058*/ 	.byte	0x03, 0x50
        /*005a*/ 	.short	0x0000


	//----- nvinfo : EIATTR_MAXREG_COUNT
	.align		4
        /*005c*/ 	.byte	0x03, 0x1b
        /*005e*/ 	.short	0x00ff


	//----- nvinfo : EIATTR_NUM_BARRIERS
	.align		4
        /*0060*/ 	.byte	0x02, 0x4c
        /*0062*/ 	.byte	0x01
	.zero		1


	//----- nvinfo : EIATTR_MERCURY_ISA_VERSION
	.align		4
        /*0064*/ 	.byte	0x03, 0x5f
        /*0066*/ 	.short	0x0101


	//----- nvinfo : EIATTR_VRC_CTA_INIT_COUNT
	.align		4
        /*0068*/ 	.byte	0x02, 0x4a
	.zero		1
	.zero		1


	//----- nvinfo : EIATTR_EXIT_INSTR_OFFSETS
	.align		4
        /*006c*/ 	.byte	0x04, 0x1c
        /*006e*/ 	.short	(.L_19 - .L_18)


	//   ....[0]....
.L_18:
        /*0070*/ 	.word	0x00000ae0


	//----- nvinfo : EIATTR_CBANK_PARAM_SIZE
	.align		4
.L_19:
        /*0074*/ 	.byte	0x03, 0x19
        /*0076*/ 	.short	0x0020


	//----- nvinfo : EIATTR_PARAM_CBANK
	.align		4
        /*0078*/ 	.byte	0x04, 0x0a
        /*007a*/ 	.short	(.L_21 - .L_20)
	.align		4
.L_20:
        /*007c*/ 	.word	index@(.nv.constant0._Z9matrixMulPiS_iiS_)
        /*0080*/ 	.short	0x0380
        /*0082*/ 	.short	0x0020


	//----- nvinfo : EIATTR_SW_WAR
	.align		4
.L_21:
        /*0084*/ 	.byte	0x04, 0x36
        /*0086*/ 	.short	(.L_23 - .L_22)
.L_22:
        /*0088*/ 	.word	0x00000008
.L_23:


//--------------------- .nv.callgraph             --------------------------
	.section	.nv.callgraph,"",@"SHT_CUDA_CALLGRAPH"
	.align	4
	.sectionentsize	8
	.align		4
        /*0000*/ 	.word	0x00000000
	.align		4
        /*0004*/ 	.word	0xffffffff
	.align		4
        /*0008*/ 	.word	0x00000000
	.align		4
        /*000c*/ 	.word	0xfffffffe
	.align		4
        /*0010*/ 	.word	0x00000000
	.align		4
        /*0014*/ 	.word	0xfffffffd
	.align		4
        /*0018*/ 	.word	0x00000000
	.align		4
        /*001c*/ 	.word	0xfffffffc


//--------------------- .text._Z9matrixMulPiS_iiS_ --------------------------
	.section	.text._Z9matrixMulPiS_iiS_,"ax",@progbits
	.align	128
        .global         _Z9matrixMulPiS_iiS_
        .type           _Z9matrixMulPiS_iiS_,@function
        .size           _Z9matrixMulPiS_iiS_,(.L_x_5 - _Z9matrixMulPiS_iiS_)
        .other          _Z9matrixMulPiS_iiS_,@"STO_CUDA_ENTRY STV_DEFAULT"
_Z9matrixMulPiS_iiS_:
.text._Z9matrixMulPiS_iiS_:
[----:B------:R-:W-:Y:S01]  /*0000*/  LDC R1, c[0x0][0x37c] ;  /* 0x0000df00ff017b82 */ /* 0x000fe20000000800 */
[----:B------:R-:W0:Y:S07]  /*0010*/  LDCU.64 UR14, c[0x0][0x390] ;  /* 0x00007200ff0e77ac */ /* 0x000e2e0008000a00 */
[----:B------:R-:W1:Y:S01]  /*0020*/  S2UR UR5, SR_CTAID.X ;  /* 0x00000000000579c3 */ /* 0x000e620000002500 */
[----:B------:R-:W2:Y:S01]  /*0030*/  S2R R7, SR_CTAID.Y ;  /* 0x0000000000077919 */ /* 0x000ea20000002600 */
[----:B------:R-:W-:Y:S01]  /*0040*/  HFMA2 R15, -RZ, RZ, 0, 0 ;  /* 0x00000000ff0f7431 */ /* 0x000fe200000001ff */
[----:B------:R-:W3:Y:S01]  /*0050*/  LDCU.64 UR12, c[0x0][0x358] ;  /* 0x00006b00ff0c77ac */ /* 0x000ee20008000a00 */
[----:B------:R-:W4:Y:S01]  /*0060*/  S2R R5, SR_TID.X ;  /* 0x0000000000057919 */ /* 0x000f220000002100 */
[----:B------:R-:W2:Y:S01]  /*0070*/  S2R R6, SR_TID.Y ;  /* 0x0000000000067919 */ /* 0x000ea20000002200 */
[----:B0-----:R-:W-:-:S02]  /*0080*/  UISETP.GE.AND UP0, UPT, UR14, 0x1, UPT ;  /* 0x000000010e00788c */ /* 0x001fc4000bf06270 */
[----:B------:R-:W-:Y:S02]  /*0090*/  USHF.L.U32 UR11, UR15, 0x2, URZ ;  /* 0x000000020f0b7899 */ /* 0x000fe400080006ff */
[----:B-1----:R-:W-:-:S05]  /*00a0*/  USHF.L.U32 UR5, UR5, 0x2, URZ ;  /* 0x0000000205057899 */ /* 0x002fca00080006ff */
[----:B---3--:R-:W-:Y:S07]  /*00b0*/  BRA.U !UP0, `(.L_x_0) ;  /* 0x0000000908687547 */ /* 0x008fee000b800000 */
[----:B--2---:R-:W-:Y:S01]  /*00c0*/  IMAD R0, R7, UR14, RZ ;  /* 0x0000000e07007c24 */ /* 0x004fe2000f8e02ff */
[----:B------:R-:W0:Y:S01]  /*00d0*/  S2UR UR9, SR_CgaCtaId ;  /* 0x00000000000979c3 */ /* 0x000e220000008800 */
[----:B------:R-:W-:-:S03]  /*00e0*/  MOV R15, RZ ;  /* 0x000000ff000f7202 */ /* 0x000fc60000000f00 */
[----:B------:R-:W-:-:S13]  /*00f0*/  R2UR UR4, R0 ;  /* 0x00000000000472ca */ /* 0x000fda00000e0000 */
[----:B------:R-:W-:-:S04]  /*0100*/  USHF.L.U32 UR4, UR4, 0x2, URZ ;  /* 0x0000000204047899 */ /* 0x000fc800080006ff */
[----:B------:R-:W-:Y:S02]  /*0110*/  UIADD3 UR6, UPT, UPT, UR4, 0x4, URZ ;  /* 0x0000000404067890 */ /* 0x000fe4000fffe0ff */
[----:B------:R-:W-:Y:S01]  /*0120*/  MOV R3, UR4 ;  /* 0x0000000400037c02 */ /* 0x000fe20008000f00 */
[----:B------:R-:W-:-:S03]  /*0130*/  ULOP3.LUT UR7, URZ, UR4, URZ, 0x33, !UPT ;  /* 0x00000004ff077292 */ /* 0x000fc6000f8e33ff */
[----:B------:R-:W-:-:S04]  /*0140*/  MOV R0, UR6 ;  /* 0x0000000600007c02 */ /* 0x000fc80008000f00 */
[----:B------:R-:W-:-:S04]  /*0150*/  VIADDMNMX R0, R3, UR14, R0, !PT ;  /* 0x0000000e03007c46 */ /* 0x000fc8000f800100 */
[----:B------:R-:W-:-:S13]  /*0160*/  R2UR UR6, R0 ;  /* 0x00000000000672ca */ /* 0x000fda00000e0000 */
[----:B------:R-:W-:-:S03]  /*0170*/  UIADD3 UR8, UPT, UPT, UR6, UR7, URZ ;  /* 0x0000000706087290 */ /* 0x000fc6000fffe0ff */
[----:B------:R-:W-:Y:S01]  /*0180*/  UMOV UR6, 0x400 ;  /* 0x0000040000067882 */ /* 0x000fe20000000000 */
[----:B------:R-:W-:Y:S02]  /*0190*/  UISETP.GE.U32.AND UP1, UPT, UR8, 0xc, UPT ;  /* 0x0000000c0800788c */ /* 0x000fe4000bf26070 */
[----:B------:R-:W-:Y:S02]  /*01a0*/  UIADD3 UR7, UPT, UPT, UR6, 0x40, URZ ;  /* 0x0000004006077890 */ /* 0x000fe4000fffe0ff */
[----:B0-----:R-:W-:Y:S02]  /*01b0*/  ULEA UR6, UR9, UR6, 0x18 ;  /* 0x0000000609067291 */ /* 0x001fe4000f8ec0ff */
[----:B------:R-:W-:Y:S02]  /*01c0*/  ULEA UR7, UR9, UR7, 0x18 ;  /* 0x0000000709077291 */ /* 0x000fe4000f8ec0ff */
[----:B------:R-:W-:Y:S02]  /*01d0*/  ULEA.HI UR10, UR8, 0x1, URZ, 0x1e ;  /* 0x00000001080a7891 */ /* 0x000fe4000f8ff0ff */
[----:B------:R-:W-:Y:S01]  /*01e0*/  LEA R4, R6, UR6, 0x4 ;  /* 0x0000000606047c11 */ /* 0x000fe2000f8e20ff */
[----:B------:R-:W-:Y:S01]  /*01f0*/  UMOV UR6, UR5 ;  /* 0x0000000500067c82 */ /* 0x000fe20008000000 */
[C---:B----4-:R-:W-:Y:S01]  /*0200*/  LEA R3, R5.reuse, UR7, 0x2 ;  /* 0x0000000705037c11 */ /* 0x050fe2000f8e10ff */
[----:B------:R-:W-:Y:S01]  /*0210*/  ULOP3.LUT UR9, UR10, 0x3, URZ, 0xc0, !UPT ;  /* 0x000000030a097892 */ /* 0x000fe2000f8ec0ff */
[----:B------:R-:W-:-:S02]  /*0220*/  LEA R2, R5, R4, 0x2 ;  /* 0x0000000405027211 */ /* 0x000fc400078e10ff */
[----:B------:R-:W-:Y:S01]  /*0230*/  LEA R0, R6, R3, 0x4 ;  /* 0x0000000306007211 */ /* 0x000fe200078e20ff */
[----:B------:R-:W-:Y:S01]  /*0240*/  UISETP.NE.AND UP0, UPT, UR9, URZ, UPT ;  /* 0x000000ff0900728c */ /* 0x000fe2000bf05270 */
[----:B------:R-:W-:Y:S10]  /*0250*/  BRA.U !UP1, `(.L_x_1) ;  /* 0x0000000509887547 */ /* 0x000ff4000b800000 */
[----:B------:R-:W0:Y:S01]  /*0260*/  LDC.64 R24, c[0x0][0x380] ;  /* 0x0000e000ff187b82 */ /* 0x000e220000000a00 */
[C---:B------:R-:W-:Y:S01]  /*0270*/  IADD3 R8, PT, PT, R6.reuse, 0xc, RZ ;  /* 0x0000000c06087810 */ /* 0x040fe20007ffe0ff */
[C-C-:B------:R-:W-:Y:S01]  /*0280*/  IMAD R16, R6.reuse, UR15, R5.reuse ;  /* 0x0000000f06107c24 */ /* 0x140fe2000f8e0205 */
[C---:B------:R-:W-:Y:S01]  /*0290*/  IADD3 R10, PT, PT, R6.reuse, 0x8, RZ ;  /* 0x00000008060a7810 */ /* 0x040fe20007ffe0ff */
[----:B------:R-:W-:Y:S01]  /*02a0*/  ULOP3.LUT UR6, UR10, 0x7ffffffc, URZ, 0xc0, !UPT ;  /* 0x7ffffffc0a067892 */ /* 0x000fe2000f8ec0ff */
[----:B------:R-:W-:Y:S01]  /*02b0*/  IADD3 R12, PT, PT, R6, 0x4, RZ ;  /* 0x00000004060c7810 */ /* 0x000fe20007ffe0ff */
[--C-:B------:R-:W-:Y:S01]  /*02c0*/  IMAD R8, R8, UR15, R5.reuse ;  /* 0x0000000f08087c24 */ /* 0x100fe2000f8e0205 */
[----:B------:R-:W-:Y:S01]  /*02d0*/  LEA R14, R7, R6, 0x2 ;  /* 0x00000006070e7211 */ /* 0x000fe200078e10ff */
[----:B------:R-:W1:Y:S01]  /*02e0*/  LDC.64 R22, c[0x0][0x388] ;  /* 0x0000e200ff167b82 */ /* 0x000e620000000a00 */
[--C-:B------:R-:W-:Y:S01]  /*02f0*/  IMAD R10, R10, UR15, R5.reuse ;  /* 0x0000000f0a0a7c24 */ /* 0x100fe2000f8e0205 */
[----:B------:R-:W-:Y:S01]  /*0300*/  MOV R15, RZ ;  /* 0x000000ff000f7202 */ /* 0x000fe20000000f00 */
[--C-:B------:R-:W-:Y:S01]  /*0310*/  IMAD R12, R12, UR15, R5.reuse ;  /* 0x0000000f0c0c7c24 */ /* 0x100fe2000f8e0205 */
[----:B------:R-:W-:Y:S01]  /*0320*/  IADD3 R16, PT, PT, R16, UR5, RZ ;  /* 0x0000000510107c10 */ /* 0x000fe2000fffe0ff */
[----:B------:R-:W-:Y:S01]  /*0330*/  IMAD R17, R14, UR14, R5 ;  /* 0x0000000e0e117c24 */ /* 0x000fe2000f8e0205 */
[----:B------:R-:W-:Y:S01]  /*0340*/  IADD3 R18, PT, PT, R8, UR5, RZ ;  /* 0x0000000508127c10 */ /* 0x000fe2000fffe0ff */
[----:B------:R-:W-:Y:S01]  /*0350*/  UIADD3 UR7, UPT, UPT, -UR6, URZ, URZ ;  /* 0x000000ff06077290 */ /* 0x000fe2000fffe1ff */
[----:B------:R-:W-:-:S02]  /*0360*/  IADD3 R19, PT, PT, R10, UR5, RZ ;  /* 0x000000050a137c10 */ /* 0x000fc4000fffe0ff */
[----:B------:R-:W-:Y:S01]  /*0370*/  IADD3 R20, PT, PT, R12, UR5, RZ ;  /* 0x000000050c147c10 */ /* 0x000fe2000fffe0ff */
[----:B------:R-:W-:-:S08]  /*0380*/  UMOV UR6, UR5 ;  /* 0x0000000500067c82 */ /* 0x000fd00008000000 */
.L_x_2:
[----:B0-----:R-:W-:-:S04]  /*0390*/  IMAD.WIDE R26, R17, 0x4, R24 ;  /* 0x00000004111a7825 */ /* 0x001fc800078e0218 */
[----:B-1----:R-:W-:Y:S01]  /*03a0*/  IMAD.WIDE R12, R16, 0x4, R22 ;  /* 0x00000004100c7825 */ /* 0x002fe200078e0216 */
[----:B------:R-:W2:Y:S05]  /*03b0*/  LDG.E R21, desc[UR12][R26.64] ;  /* 0x0000000c1a157981 */ /* 0x000eaa000c1e1900 */
[----:B------:R-:W3:Y:S04]  /*03c0*/  LDG.E R13, desc[UR12][R12.64] ;  /* 0x0000000c0c0d7981 */ /* 0x000ee8000c1e1900 */
[----:B--2---:R-:W-:Y:S04]  /*03d0*/  STS [R2], R21 ;  /* 0x0000001502007388 */ /* 0x004fe80000000800 */
[----:B---3--:R-:W-:Y:S01]  /*03e0*/  STS [R0], R13 ;  /* 0x0000000d00007388 */ /* 0x008fe20000000800 */
[----:B------:R-:W-:Y:S06]  /*03f0*/  BAR.SYNC.DEFER_BLOCKING 0x0 ;  /* 0x0000000000007b1d */ /* 0x000fec0000010000 */
[----:B------:R-:W-:Y:S04]  /*0400*/  LDS R14, [R3] ;  /* 0x00000000030e7984 */ /* 0x000fe80000000800 */
[----:B------:R-:W0:Y:S04]  /*0410*/  LDS.128 R8, [R4] ;  /* 0x0000000004087984 */ /* 0x000e280000000c00 */
[----:B------:R-:W1:Y:S04]  /*0420*/  LDS R28, [R3+0x10] ;  /* 0x00001000031c7984 */ /* 0x000e680000000800 */
[----:B------:R-:W-:Y:S01]  /*0430*/  LDS R12, [R3+0x30] ;  /* 0x00003000030c7984 */ /* 0x000fe20000000800 */
[----:B0-----:R-:W-:-:S03]  /*0440*/  IMAD R8, R8, R14, R15 ;  /* 0x0000000e08087224 */ /* 0x001fc600078e020f */
[----:B------:R-:W0:Y:S01]  /*0450*/  LDS R14, [R3+0x20] ;  /* 0x00002000030e7984 */ /* 0x000e220000000800 */
[----:B-1----:R-:W-:Y:S01]  /*0460*/  IMAD R15, R28, R9, R8 ;  /* 0x000000091c0f7224 */ /* 0x002fe200078e0208 */
[----:B------:R-:W-:Y:S01]  /*0470*/  BAR.SYNC.DEFER_BLOCKING 0x0 ;  /* 0x0000000000007b1d */ /* 0x000fe20000010000 */
[----:B------:R-:W-:-:S05]  /*0480*/  IMAD.WIDE R8, R20, 0x4, R22 ;  /* 0x0000000414087825 */ /* 0x000fca00078e0216 */
[----:B------:R-:W2:Y:S04]  /*0490*/  LDG.E R21, desc[UR12][R26.64+0x10] ;  /* 0x0000100c1a157981 */ /* 0x000ea8000c1e1900 */
[----:B------:R-:W3:Y:S01]  /*04a0*/  LDG.E R9, desc[UR12][R8.64] ;  /* 0x0000000c08097981 */ /* 0x000ee2000c1e1900 */
[----:B0-----:R-:W-:-:S04]  /*04b0*/  IMAD R10, R14, R10, R15 ;  /* 0x0000000a0e0a7224 */ /* 0x001fc800078e020f */
[----:B------:R-:W-:Y:S01]  /*04c0*/  IMAD R11, R12, R11, R10 ;  /* 0x0000000b0c0b7224 */ /* 0x000fe200078e020a */
[----:B--2---:R-:W-:Y:S04]  /*04d0*/  STS [R2], R21 ;  /* 0x0000001502007388 */ /* 0x004fe80000000800 */
[----:B---3--:R-:W-:Y:S01]  /*04e0*/  STS [R0], R9 ;  /* 0x0000000900007388 */ /* 0x008fe20000000800 */
[----:B------:R-:W-:Y:S06]  /*04f0*/  BAR.SYNC.DEFER_BLOCKING 0x0 ;  /* 0x0000000000007b1d */ /* 0x000fec0000010000 */
[----:B------:R-:W-:Y:S04]  /*0500*/  LDS R10, [R3] ;  /* 0x00000000030a7984 */ /* 0x000fe80000000800 */
[----:B------:R-:W0:Y:S04]  /*0510*/  LDS.128 R12, [R4] ;  /* 0x00000000040c7984 */ /* 0x000e280000000c00 */
[----:B------:R-:W1:Y:S04]  /*0520*/  LDS R28, [R3+0x10] ;  /* 0x00001000031c7984 */ /* 0x000e680000000800 */
[----:B------:R-:W2:Y:S01]  /*0530*/  LDS R8, [R3+0x20] ;  /* 0x0000200003087984 */ /* 0x000ea20000000800 */
[----:B0-----:R-:W-:-:S04]  /*0540*/  IMAD R10, R12, R10, R11 ;  /* 0x0000000a0c0a7224 */ /* 0x001fc800078e020b */
[----:B-1----:R-:W-:Y:S02]  /*0550*/  IMAD R11, R28, R13, R10 ;  /* 0x0000000d1c0b7224 */ /* 0x002fe400078e020a */
[----:B------:R-:W0:Y:S01]  /*0560*/  LDS R28, [R3+0x30] ;  /* 0x00003000031c7984 */ /* 0x000e220000000800 */
[----:B------:R-:W-:Y:S01]  /*0570*/  BAR.SYNC.DEFER_BLOCKING 0x0 ;  /* 0x0000000000007b1d */ /* 0x000fe20000010000 */
[----:B------:R-:W-:-:S05]  /*0580*/  IMAD.WIDE R12, R19, 0x4, R22 ;  /* 0x00000004130c7825 */ /* 0x000fca00078e0216 */
[----:B------:R-:W3:Y:S04]  /*0590*/  LDG.E R29, desc[UR12][R26.64+0x20] ;  /* 0x0000200c1a1d7981 */ /* 0x000ee8000c1e1900 */
[----:B------:R-:W4:Y:S01]  /*05a0*/  LDG.E R13, desc[UR12][R12.64] ;  /* 0x0000000c0c0d7981 */ /* 0x000f22000c1e1900 */
[----:B--2---:R-:W-:-:S04]  /*05b0*/  IMAD R14, R8, R14, R11 ;  /* 0x0000000e080e7224 */ /* 0x004fc800078e020b */
[----:B0-----:R-:W-:Y:S01]  /*05c0*/  IMAD R15, R28, R15, R14 ;  /* 0x0000000f1c0f7224 */ /* 0x001fe200078e020e */
[----:B---3--:R0:W-:Y:S04]  /*05d0*/  STS [R2], R29 ;  /* 0x0000001d02007388 */ /* 0x0081e80000000800 */
[----:B----4-:R-:W-:Y:S01]  /*05e0*/  STS [R0], R13 ;  /* 0x0000000d00007388 */ /* 0x010fe20000000800 */
[----:B------:R-:W-:Y:S06]  /*05f0*/  BAR.SYNC.DEFER_BLOCKING 0x0 ;  /* 0x0000000000007b1d */ /* 0x000fec0000010000 */
[----:B------:R-:W-:Y:S04]  /*0600*/  LDS R21, [R3] ;  /* 0x0000000003157984 */ /* 0x000fe80000000800 */
[----:B------:R-:W1:Y:S01]  /*0610*/  LDS.128 R8, [R4] ;  /* 0x0000000004087984 */ /* 0x000e620000000c00 */
[----:B0-----:R-:W-:-:S04]  /*0620*/  IMAD.WIDE R28, R18, 0x4, R22 ;  /* 0x00000004121c7825 */ /* 0x001fc800078e0216 */
[----:B-1----:R-:W-:Y:S02]  /*0630*/  IMAD R14, R8, R21, R15 ;  /* 0x00000015080e7224 */ /* 0x002fe400078e020f */
[----:B------:R-:W0:Y:S04]  /*0640*/  LDS R15, [R3+0x10] ;  /* 0x00001000030f7984 */ /* 0x000e280000000800 */
[----:B------:R-:W1:Y:S04]  /*0650*/  LDS R21, [R3+0x20] ;  /* 0x0000200003157984 */ /* 0x000e680000000800 */
[----:B------:R-:W2:Y:S01]  /*0660*/  LDS R8, [R3+0x30] ;  /* 0x0000300003087984 */ /* 0x000ea20000000800 */
[----:B------:R-:W-:Y:S06]  /*0670*/  BAR.SYNC.DEFER_BLOCKING 0x0 ;  /* 0x0000000000007b1d */ /* 0x000fec0000010000 */
[----:B------:R0:W3:Y:S04]  /*0680*/  LDG.E R27, desc[UR12][R26.64+0x30] ;  /* 0x0000300c1a1b7981 */ /* 0x0000e8000c1e1900 */
[----:B------:R-:W4:Y:S01]  /*0690*/  LDG.E R29, desc[UR12][R28.64] ;  /* 0x0000000c1c1d7981 */ /* 0x000f22000c1e1900 */
[----:B0-----:R-:W-:-:S04]  /*06a0*/  IMAD R26, R15, R9, R14 ;  /* 0x000000090f1a7224 */ /* 0x001fc800078e020e */
[----:B-1----:R-:W-:-:S04]  /*06b0*/  IMAD R21, R21, R10, R26 ;  /* 0x0000000a15157224 */ /* 0x002fc800078e021a */
[----:B--2---:R-:W-:Y:S01]  /*06c0*/  IMAD R21, R8, R11, R21 ;  /* 0x0000000b08157224 */ /* 0x004fe200078e0215 */
[----:B------:R-:W-:-:S04]  /*06d0*/  UIADD3 UR7, UPT, UPT, UR7, 0x4, URZ ;  /* 0x0000000407077890 */ /* 0x000fc8000fffe0ff */
[----:B------:R-:W-:Y:S01]  /*06e0*/  UISETP.NE.AND UP1, UPT, UR7, URZ, UPT ;  /* 0x000000ff0700728c */ /* 0x000fe2000bf25270 */
[----:B------:R-:W-:Y:S01]  /*06f0*/  IADD3 R17, PT, PT, R17, 0x10, RZ ;  /* 0x0000001011117810 */ /* 0x000fe20007ffe0ff */
[----:B------:R-:W-:Y:S02]  /*0700*/  UIADD3 UR6, UPT, UPT, UR11, UR6, UR11 ;  /* 0x000000060b067290 */ /* 0x000fe4000fffe00b */
[----:B------:R-:W-:Y:S02]  /*0710*/  UIADD3 UR4, UPT, UPT, UR4, 0x10, URZ ;  /* 0x0000001004047890 */ /* 0x000fe4000fffe0ff */
[----:B------:R-:W-:Y:S01]  /*0720*/  UIADD3 UR6, UPT, UPT, UR11, UR6, UR11 ;  /* 0x000000060b067290 */ /* 0x000fe2000fffe00b */
[----:B---3--:R-:W-:Y:S04]  /*0730*/  STS [R2], R27 ;  /* 0x0000001b02007388 */ /* 0x008fe80000000800 */
[----:B----4-:R-:W-:Y:S01]  /*0740*/  STS [R0], R29 ;  /* 0x0000001d00007388 */ /* 0x010fe20000000800 */
[----:B------:R-:W-:Y:S06]  /*0750*/  BAR.SYNC.DEFER_BLOCKING 0x0 ;  /* 0x0000000000007b1d */ /* 0x000fec0000010000 */
[----:B------:R-:W-:Y:S04]  /*0760*/  LDS R9, [R3] ;  /* 0x0000000003097984 */ /* 0x000fe80000000800 */
[----:B------:R-:W0:Y:S04]  /*0770*/  LDS.128 R12, [R4] ;  /* 0x00000000040c7984 */ /* 0x000e280000000c00 */
[----:B------:R-:W1:Y:S04]  /*0780*/  LDS R10, [R3+0x10] ;  /* 0x00001000030a7984 */ /* 0x000e680000000800 */
[----:B------:R-:W2:Y:S04]  /*0790*/  LDS R11, [R3+0x20] ;  /* 0x00002000030b7984 */ /* 0x000ea80000000800 */
[----:B------:R-:W3:Y:S01]  /*07a0*/  LDS R8, [R3+0x30] ;  /* 0x0000300003087984 */ /* 0x000ee20000000800 */
[----:B0-----:R-:W-:-:S04]  /*07b0*/  IMAD R9, R12, R9, R21 ;  /* 0x000000090c097224 */ /* 0x001fc800078e0215 */
[----:B-1----:R-:W-:Y:S01]  /*07c0*/  IMAD R9, R10, R13, R9 ;  /* 0x0000000d0a097224 */ /* 0x002fe200078e0209 */
[----:B------:R-:W-:Y:S02]  /*07d0*/  MOV R21, UR15 ;  /* 0x0000000f00157c02 */ /* 0x000fe40008000f00 */
[----:B------:R-:W-:Y:S01]  /*07e0*/  MOV R12, UR15 ;  /* 0x0000000f000c7c02 */ /* 0x000fe20008000f00 */
[----:B--2---:R-:W-:Y:S01]  /*07f0*/  IMAD R9, R11, R14, R9 ;  /* 0x0000000e0b097224 */ /* 0x004fe200078e0209 */
[----:B------:R-:W-:Y:S02]  /*0800*/  MOV R13, UR15 ;  /* 0x0000000f000d7c02 */ /* 0x000fe40008000f00 */
[----:B------:R-:W-:Y:S01]  /*0810*/  LEA R18, R21, R18, 0x4 ;  /* 0x0000001215127211 */ /* 0x000fe200078e20ff */
[----:B---3--:R-:W-:Y:S01]  /*0820*/  IMAD R15, R8, R15, R9 ;  /* 0x0000000f080f7224 */ /* 0x008fe200078e0209 */
[----:B------:R-:W-:Y:S02]  /*0830*/  LEA R19, R12, R19, 0x4 ;  /* 0x000000130c137211 */ /* 0x000fe400078e20ff */
[----:B------:R-:W-:-:S02]  /*0840*/  LEA R20, R13, R20, 0x4 ;  /* 0x000000140d147211 */ /* 0x000fc400078e20ff */
[----:B------:R-:W-:Y:S01]  /*0850*/  LEA R16, R21, R16, 0x4 ;  /* 0x0000001015107211 */ /* 0x000fe200078e20ff */
[----:B------:R-:W-:Y:S06]  /*0860*/  BAR.SYNC.DEFER_BLOCKING 0x0 ;  /* 0x0000000000007b1d */ /* 0x000fec0000010000 */
[----:B------:R-:W-:Y:S05]  /*0870*/  BRA.U UP1, `(.L_x_2) ;  /* 0xfffffff901c47547 */ /* 0x000fea000b83ffff */
.L_x_1:
[----:B------:R-:W-:Y:S05]  /*0880*/  BRA.U !UP0, `(.L_x_0) ;  /* 0x0000000108747547 */ /* 0x000fea000b800000 */
[----:B------:R-:W0:Y:S01]  /*0890*/  LDC.64 R16, c[0x0][0x380] ;  /* 0x0000e000ff107b82 */ /* 0x000e220000000a00 */
[C---:B------:R-:W-:Y:S01]  /*08a0*/  IADD3 R21, PT, PT, R5.reuse, UR6, RZ ;  /* 0x0000000605157c10 */ /* 0x040fe2000fffe0ff */
[----:B------:R-:W-:Y:S01]  /*08b0*/  UIADD3 UR7, UPT, UPT, -UR9, URZ, URZ ;  /* 0x000000ff09077290 */ /* 0x000fe2000fffe1ff */
[----:B------:R-:W-:-:S03]  /*08c0*/  IADD3 R23, PT, PT, R5, UR4, RZ ;  /* 0x0000000405177c10 */ /* 0x000fc6000fffe0ff */
[C---:B------:R-:W-:Y:S02]  /*08d0*/  IMAD R21, R6.reuse, UR15, R21 ;  /* 0x0000000f06157c24 */ /* 0x040fe4000f8e0215 */
[----:B------:R-:W1:Y:S01]  /*08e0*/  LDC.64 R12, c[0x0][0x388] ;  /* 0x0000e200ff0c7b82 */ /* 0x000e620000000a00 */
[----:B------:R-:W-:-:S07]  /*08f0*/  IMAD R23, R6, UR14, R23 ;  /* 0x0000000e06177c24 */ /* 0x000fce000f8e0217 */
.L_x_3:
[----:B0-----:R-:W-:-:S04]  /*0900*/  IMAD.WIDE R24, R23, 0x4, R16 ;  /* 0x0000000417187825 */ /* 0x001fc800078e0210 */
[----:B-1----:R-:W-:Y:S02]  /*0910*/  IMAD.WIDE R18, R21, 0x4, R12 ;  /* 0x0000000415127825 */ /* 0x002fe400078e020c */
[----:B------:R-:W2:Y:S04]  /*0920*/  LDG.E R25, desc[UR12][R24.64] ;  /* 0x0000000c18197981 */ /* 0x000ea8000c1e1900 */
[----:B------:R-:W3:Y:S01]  /*0930*/  LDG.E R19, desc[UR12][R18.64] ;  /* 0x0000000c12137981 */ /* 0x000ee2000c1e1900 */
[----:B------:R-:W-:Y:S01]  /*0940*/  UIADD3 UR7, UPT, UPT, UR7, 0x1, URZ ;  /* 0x0000000107077890 */ /* 0x000fe2000fffe0ff */
[----:B------:R-:W-:Y:S02]  /*0950*/  IADD3 R23, PT, PT, R23, 0x4, RZ ;  /* 0x0000000417177810 */ /* 0x000fe40007ffe0ff */
[----:B------:R-:W-:Y:S01]  /*0960*/  IADD3 R21, PT, PT, R21, UR11, RZ ;  /* 0x0000000b15157c10 */ /* 0x000fe2000fffe0ff */
[----:B------:R-:W-:Y:S01]  /*0970*/  UISETP.NE.AND UP0, UPT, UR7, URZ, UPT ;  /* 0x000000ff0700728c */ /* 0x000fe2000bf05270 */
[----:B--2---:R-:W-:Y:S04]  /*0980*/  STS [R2], R25 ;  /* 0x0000001902007388 */ /* 0x004fe80000000800 */
[----:B---3--:R-:W-:Y:S01]  /*0990*/  STS [R0], R19 ;  /* 0x0000001300007388 */ /* 0x008fe20000000800 */
[----:B------:R-:W-:Y:S06]  /*09a0*/  BAR.SYNC.DEFER_BLOCKING 0x0 ;  /* 0x0000000000007b1d */ /* 0x000fec0000010000 */
[----:B------:R-:W-:Y:S04]  /*09b0*/  LDS R14, [R3] ;  /* 0x00000000030e7984 */ /* 0x000fe80000000800 */
[----:B------:R-:W0:Y:S04]  /*09c0*/  LDS.128 R8, [R4] ;  /* 0x0000000004087984 */ /* 0x000e280000000c00 */
[----:B------:R-:W1:Y:S04]  /*09d0*/  LDS R20, [R3+0x10] ;  /* 0x0000100003147984 */ /* 0x000e680000000800 */
[----:B------:R-:W2:Y:S04]  /*09e0*/  LDS R22, [R3+0x20] ;  /* 0x0000200003167984 */ /* 0x000ea80000000800 */
[----:B------:R-:W3:Y:S01]  /*09f0*/  LDS R26, [R3+0x30] ;  /* 0x00003000031a7984 */ /* 0x000ee20000000800 */
[----:B0-----:R-:W-:-:S04]  /*0a00*/  IMAD R8, R8, R14, R15 ;  /* 0x0000000e08087224 */ /* 0x001fc800078e020f */
[----:B-1----:R-:W-:-:S04]  /*0a10*/  IMAD R9, R20, R9, R8 ;  /* 0x0000000914097224 */ /* 0x002fc800078e0208 */
[----:B--2---:R-:W-:-:S04]  /*0a20*/  IMAD R10, R22, R10, R9 ;  /* 0x0000000a160a7224 */ /* 0x004fc800078e0209 */
[----:B---3--:R-:W-:Y:S01]  /*0a30*/  IMAD R15, R26, R11, R10 ;  /* 0x0000000b1a0f7224 */ /* 0x008fe200078e020a */
[----:B------:R-:W-:Y:S06]  /*0a40*/  BAR.SYNC.DEFER_BLOCKING 0x0 ;  /* 0x0000000000007b1d */ /* 0x000fec0000010000 */
[----:B------:R-:W-:Y:S05]  /*0a50*/  BRA.U UP0, `(.L_x_3) ;  /* 0xfffffffd00a87547 */ /* 0x000fea000b83ffff */
.L_x_0:
[----:B------:R-:W0:Y:S01]  /*0a60*/  LDC.64 R2, c[0x0][0x398] ;  /* 0x0000e600ff027b82 */ /* 0x000e220000000a00 */
[----:B----4-:R-:W-:-:S05]  /*0a70*/  IADD3 R5, PT, PT, R5, UR5, RZ ;  /* 0x0000000505057c10 */ /* 0x010fca000fffe0ff */
[----:B--2---:R-:W-:-:S04]  /*0a80*/  IMAD R6, R6, UR15, R5 ;  /* 0x0000000f06067c24 */ /* 0x004fc8000f8e0205 */
[----:B------:R-:W-:-:S04]  /*0a90*/  IMAD R7, R7, UR11, R6 ;  /* 0x0000000b07077c24 */ /* 0x000fc8000f8e0206 */
[----:B0-----:R-:W-:-:S05]  /*0aa0*/  IMAD.WIDE R2, R7, 0x4, R2 ;  /* 0x0000000407027825 */ /* 0x001fca00078e0202 */
[----:B------:R-:W2:Y:S02]  /*0ab0*/  LDG.E R0, desc[UR12][R2.64] ;  /* 0x0000000c02007981 */ /* 0x000ea4000c1e1900 */
[----:B--2---:R-:W-:-:S05]  /*0ac0*/  IADD3 R15, PT, PT, R0, R15, RZ ;  /* 0x0000000f000f7210 */ /* 0x004fca0007ffe0ff */
[----:B------:R-:W-:Y:S01]  /*0ad0*/  STG.E desc[UR12][R2.64], R15 ;  /* 0x0000000f02007986 */ /* 0x000fe2000c10190c */
[----:B------:R-:W-:Y:S05]  /*0ae0*/  EXIT ;  /* 0x000000000000794d */ /* 0x000fea0003800000 */
.L_x_4:
[----:B------:R-:W-:-:S00]  /*0af0*/  BRA `(.L_x_4) ;  /* 0xfffffffc00fc7947 */ /* 0x000fc0000383ffff */
[----:B------:R-:W-:-:S00]  /*0b00*/  NOP ;  /* 0x0000000000007918 */ /* 0x000fc00000000000 */
[----:B------:R-:W-:-:S00]  /*0b10*/  NOP ;  /* 0x0000000000007918 */ /* 0x000fc00000000000 */
[----:B------:R-:W-:-:S00]  /*0b20*/  NOP ;  /* 0x0000000000007918 */ /* 0x000fc00000000000 */
[----:B------:R-:W-:-:S00]  /*0b30*/  NOP ;  /* 0x0000000000007918 */ /* 0x000fc00000000000 */
[----:B------:R-:W-:-:S00]  /*0b40*/  NOP ;  /* 0x0000000000007918 */ /* 0x000fc00000000000 */
[----:B------:R-:W-:-:S00]  /*0b50*/  NOP ;  /* 0x0000000000007918 */ /* 0x000fc00000000000 */
[----:B------:R-:W-:-:S00]  /*0b60*/  NOP ;  /* 0x0000000000007918 */ /* 0x000fc00000000000 */
[----:B------:R-:W-:-:S00]  /*0b70*/  NOP ;  /* 0x0000000000007918 */ /* 0x000fc00000000000 */
.L_x_5:


//--------------------- .nv.shared._Z9matrixMulPiS_iiS_ --------------------------
	.section	.nv.shared._Z9matrixMulPiS_iiS_,"aw",@nobits
	.sectionflags	@""
	.align	4
.nv.shared._Z9matrixMulPiS_iiS_:
	.zero		1152


//--------------------- .nv.shared.reserved.0     --------------------------
	.section	.nv.shared.reserved.0,"aw",@nobits
	.weak		__nv_reservedSMEM_offset_0_alias
	.size		__nv_reservedSMEM_offset_0_alias, 0, 64
	.other		__nv_reservedSMEM_offset_0_alias,@"STO_CUDA_RESERVED_SHARED STV_DEFAULT"
__nv_reservedSMEM_offset_0_alias:
	.zero		0
	.zero		64


//--------------------- .nv.constant0._Z9matrixMulPiS_iiS_ --------------------------
	.section	.nv.constant0._Z9matrixMulPiS_iiS_,"a",@progbits
	.sectionflags	@""
	.align	4
.nv.constant0._Z9matrixMulPiS_iiS_:
	.zero		928


//--------------------- SYMBOLS --------------------------

	.type		.nv.reservedSmem.offset0,@object
	.size		.nv.reservedSmem.offset0,0x4
	.type		.nv.reservedSmem.cap,@object
	.size		.nv.reservedSmem.cap,0x4
